//
// Generated by NVIDIA NVVM Compiler
//
// Compiler Build ID: CL-36424714
// Cuda compilation tools, release 13.0, V13.0.88
// Based on NVVM 20.0.0
//

.version 9.0
.target sm_100
.address_size 64

	// .globl	_Z9matMulRowPiS_S_ii

.visible .entry _Z9matMulRowPiS_S_ii(
	.param .u64 .ptr .align 1 _Z9matMulRowPiS_S_ii_param_0,
	.param .u64 .ptr .align 1 _Z9matMulRowPiS_S_ii_param_1,
	.param .u64 .ptr .align 1 _Z9matMulRowPiS_S_ii_param_2,
	.param .u32 _Z9matMulRowPiS_S_ii_param_3,
	.param .u32 _Z9matMulRowPiS_S_ii_param_4
)
{
	.reg .pred 	%p<19>;
	.reg .b32 	%r<163>;
	.reg .b64 	%rd<82>;

	ld.param.u64 	%rd11, [_Z9matMulRowPiS_S_ii_param_0];
	ld.param.u64 	%rd12, [_Z9matMulRowPiS_S_ii_param_1];
	ld.param.u64 	%rd13, [_Z9matMulRowPiS_S_ii_param_2];
	ld.param.u32 	%r64, [_Z9matMulRowPiS_S_ii_param_3];
	ld.param.u32 	%r65, [_Z9matMulRowPiS_S_ii_param_4];
	cvta.to.global.u64 	%rd1, %rd12;
	cvta.to.global.u64 	%rd2, %rd11;
	cvta.to.global.u64 	%rd3, %rd13;
	setp.lt.s32 	%p1, %r65, 1;
	@%p1 bra 	$L__BB0_26;
	mov.u32 	%r66, %tid.x;
	setp.lt.s32 	%p2, %r64, 1;
	mul.lo.s32 	%r1, %r64, %r66;
	mul.lo.s32 	%r2, %r65, %r66;
	@%p2 bra 	$L__BB0_15;
	and.b32  	%r3, %r64, 7;
	and.b32  	%r4, %r64, 3;
	and.b32  	%r5, %r64, 2147483640;
	and.b32  	%r6, %r64, 1;
	neg.s32 	%r7, %r5;
	shl.b32 	%r8, %r65, 3;
	mul.lo.s32 	%r9, %r65, 5;
	mul.lo.s32 	%r10, %r65, 6;
	mul.lo.s32 	%r11, %r65, 7;
	cvt.u64.u32 	%rd4, %r1;
	mov.b32 	%r139, 0;
	shl.b64 	%rd32, %rd4, 2;
	add.s64 	%rd33, %rd32, %rd2;
	add.s64 	%rd5, %rd33, 16;
	mul.wide.u32 	%rd49, %r8, 4;
$L__BB0_3:
	setp.lt.u32 	%p11, %r64, 8;
	mov.b32 	%r153, 0;
	mov.u32 	%r158, %r153;
	@%p11 bra 	$L__BB0_6;
	add.s32 	%r146, %r65, %r139;
	shl.b32 	%r82, %r65, 1;
	add.s32 	%r145, %r82, %r139;
	mad.lo.s32 	%r144, %r65, 3, %r139;
	shl.b32 	%r83, %r65, 2;
	add.s32 	%r143, %r83, %r139;
	add.s32 	%r142, %r9, %r139;
	add.s32 	%r141, %r10, %r139;
	add.s32 	%r140, %r11, %r139;
	mul.wide.u32 	%rd34, %r139, 4;
	add.s64 	%rd81, %rd1, %rd34;
	mov.b32 	%r158, 0;
	mov.u64 	%rd80, %rd5;
	mov.u32 	%r147, %r7;
$L__BB0_5:
	.pragma "nounroll";
	ld.global.u32 	%r84, [%rd80+-16];
	ld.global.u32 	%r85, [%rd81];
	mad.lo.s32 	%r86, %r85, %r84, %r158;
	ld.global.u32 	%r87, [%rd80+-12];
	mul.wide.u32 	%rd35, %r146, 4;
	add.s64 	%rd36, %rd1, %rd35;
	ld.global.u32 	%r88, [%rd36];
	mad.lo.s32 	%r89, %r88, %r87, %r86;
	ld.global.u32 	%r90, [%rd80+-8];
	mul.wide.u32 	%rd37, %r145, 4;
	add.s64 	%rd38, %rd1, %rd37;
	ld.global.u32 	%r91, [%rd38];
	mad.lo.s32 	%r92, %r91, %r90, %r89;
	ld.global.u32 	%r93, [%rd80+-4];
	mul.wide.u32 	%rd39, %r144, 4;
	add.s64 	%rd40, %rd1, %rd39;
	ld.global.u32 	%r94, [%rd40];
	mad.lo.s32 	%r95, %r94, %r93, %r92;
	ld.global.u32 	%r96, [%rd80];
	mul.wide.u32 	%rd41, %r143, 4;
	add.s64 	%rd42, %rd1, %rd41;
	ld.global.u32 	%r97, [%rd42];
	mad.lo.s32 	%r98, %r97, %r96, %r95;
	ld.global.u32 	%r99, [%rd80+4];
	mul.wide.u32 	%rd43, %r142, 4;
	add.s64 	%rd44, %rd1, %rd43;
	ld.global.u32 	%r100, [%rd44];
	mad.lo.s32 	%r101, %r100, %r99, %r98;
	ld.global.u32 	%r102, [%rd80+8];
	mul.wide.u32 	%rd45, %r141, 4;
	add.s64 	%rd46, %rd1, %rd45;
	ld.global.u32 	%r103, [%rd46];
	mad.lo.s32 	%r104, %r103, %r102, %r101;
	ld.global.u32 	%r105, [%rd80+12];
	mul.wide.u32 	%rd47, %r140, 4;
	add.s64 	%rd48, %rd1, %rd47;
	ld.global.u32 	%r106, [%rd48];
	mad.lo.s32 	%r158, %r106, %r105, %r104;
	add.s32 	%r147, %r147, 8;
	add.s32 	%r146, %r146, %r8;
	add.s32 	%r145, %r145, %r8;
	add.s32 	%r144, %r144, %r8;
	add.s32 	%r143, %r143, %r8;
	add.s32 	%r142, %r142, %r8;
	add.s32 	%r141, %r141, %r8;
	add.s32 	%r140, %r140, %r8;
	add.s64 	%rd81, %rd81, %rd49;
	add.s64 	%rd80, %rd80, 32;
	setp.ne.s32 	%p12, %r147, 0;
	mov.u32 	%r153, %r5;
	@%p12 bra 	$L__BB0_5;
$L__BB0_6:
	setp.eq.s32 	%p13, %r3, 0;
	@%p13 bra 	$L__BB0_14;
	add.s32 	%r108, %r3, -1;
	setp.lt.u32 	%p14, %r108, 3;
	@%p14 bra 	$L__BB0_9;
	add.s32 	%r109, %r153, %r1;
	mul.wide.u32 	%rd50, %r109, 4;
	add.s64 	%rd51, %rd2, %rd50;
	ld.global.u32 	%r110, [%rd51];
	mad.lo.s32 	%r111, %r153, %r65, %r139;
	mul.wide.u32 	%rd52, %r111, 4;
	add.s64 	%rd53, %rd1, %rd52;
	ld.global.u32 	%r112, [%rd53];
	mad.lo.s32 	%r113, %r112, %r110, %r158;
	cvt.u64.u32 	%rd54, %r153;
	add.s64 	%rd55, %rd54, %rd4;
	shl.b64 	%rd56, %rd55, 2;
	add.s64 	%rd57, %rd2, %rd56;
	ld.global.u32 	%r114, [%rd57+4];
	add.s32 	%r115, %r111, %r65;
	mul.wide.u32 	%rd58, %r115, 4;
	add.s64 	%rd59, %rd1, %rd58;
	ld.global.u32 	%r116, [%rd59];
	mad.lo.s32 	%r117, %r116, %r114, %r113;
	ld.global.u32 	%r118, [%rd57+8];
	add.s32 	%r119, %r115, %r65;
	mul.wide.u32 	%rd60, %r119, 4;
	add.s64 	%rd61, %rd1, %rd60;
	ld.global.u32 	%r120, [%rd61];
	mad.lo.s32 	%r121, %r120, %r118, %r117;
	ld.global.u32 	%r122, [%rd57+12];
	add.s32 	%r123, %r119, %r65;
	mul.wide.u32 	%rd62, %r123, 4;
	add.s64 	%rd63, %rd1, %rd62;
	ld.global.u32 	%r124, [%rd63];
	mad.lo.s32 	%r158, %r124, %r122, %r121;
	add.s32 	%r153, %r153, 4;
$L__BB0_9:
	setp.eq.s32 	%p15, %r4, 0;
	@%p15 bra 	$L__BB0_14;
	setp.eq.s32 	%p16, %r4, 1;
	@%p16 bra 	$L__BB0_12;
	add.s32 	%r126, %r153, %r1;
	mul.wide.u32 	%rd64, %r126, 4;
	add.s64 	%rd65, %rd2, %rd64;
	ld.global.u32 	%r127, [%rd65];
	mad.lo.s32 	%r128, %r153, %r65, %r139;
	mul.wide.u32 	%rd66, %r128, 4;
	add.s64 	%rd67, %rd1, %rd66;
	ld.global.u32 	%r129, [%rd67];
	mad.lo.s32 	%r130, %r129, %r127, %r158;
	cvt.u64.u32 	%rd68, %r153;
	add.s64 	%rd69, %rd68, %rd4;
	shl.b64 	%rd70, %rd69, 2;
	add.s64 	%rd71, %rd2, %rd70;
	ld.global.u32 	%r131, [%rd71+4];
	add.s32 	%r132, %r128, %r65;
	mul.wide.u32 	%rd72, %r132, 4;
	add.s64 	%rd73, %rd1, %rd72;
	ld.global.u32 	%r133, [%rd73];
	mad.lo.s32 	%r158, %r133, %r131, %r130;
	add.s32 	%r153, %r153, 2;
$L__BB0_12:
	setp.eq.s32 	%p17, %r6, 0;
	@%p17 bra 	$L__BB0_14;
	add.s32 	%r134, %r153, %r1;
	mul.wide.u32 	%rd74, %r134, 4;
	add.s64 	%rd75, %rd2, %rd74;
	ld.global.u32 	%r135, [%rd75];
	mad.lo.s32 	%r136, %r153, %r65, %r139;
	mul.wide.u32 	%rd76, %r136, 4;
	add.s64 	%rd77, %rd1, %rd76;
	ld.global.u32 	%r137, [%rd77];
	mad.lo.s32 	%r158, %r137, %r135, %r158;
$L__BB0_14:
	add.s32 	%r138, %r139, %r2;
	mul.wide.u32 	%rd78, %r138, 4;
	add.s64 	%rd79, %rd3, %rd78;
	st.global.u32 	[%rd79], %r158;
	add.s32 	%r139, %r139, 1;
	setp.eq.s32 	%p18, %r139, %r65;
	@%p18 bra 	$L__BB0_26;
	bra.uni 	$L__BB0_3;
$L__BB0_15:
	and.b32  	%r54, %r65, 7;
	setp.lt.u32 	%p3, %r65, 8;
	mov.b32 	%r161, 0;
	@%p3 bra 	$L__BB0_18;
	and.b32  	%r161, %r65, 2147483640;
	mov.b32 	%r159, 0;
$L__BB0_17:
	.pragma "nounroll";
	add.s32 	%r69, %r159, %r2;
	mul.wide.u32 	%rd14, %r69, 4;
	add.s64 	%rd15, %rd3, %rd14;
	mov.b32 	%r70, 0;
	st.global.u32 	[%rd15], %r70;
	st.global.u32 	[%rd15+4], %r70;
	st.global.u32 	[%rd15+8], %r70;
	st.global.u32 	[%rd15+12], %r70;
	st.global.u32 	[%rd15+16], %r70;
	st.global.u32 	[%rd15+20], %r70;
	st.global.u32 	[%rd15+24], %r70;
	st.global.u32 	[%rd15+28], %r70;
	add.s32 	%r159, %r159, 8;
	setp.ne.s32 	%p4, %r159, %r161;
	@%p4 bra 	$L__BB0_17;
$L__BB0_18:
	setp.eq.s32 	%p5, %r54, 0;
	@%p5 bra 	$L__BB0_26;
	and.b32  	%r59, %r65, 3;
	setp.lt.u32 	%p6, %r54, 4;
	@%p6 bra 	$L__BB0_21;
	add.s32 	%r71, %r161, %r2;
	mul.wide.u32 	%rd16, %r71, 4;
	add.s64 	%rd17, %rd3, %rd16;
	mov.b32 	%r72, 0;
	st.global.u32 	[%rd17], %r72;
	cvt.u64.u32 	%rd18, %r2;
	cvt.u64.u32 	%rd19, %r161;
	add.s64 	%rd20, %rd19, %rd18;
	shl.b64 	%rd21, %rd20, 2;
	add.s64 	%rd22, %rd3, %rd21;
	st.global.u32 	[%rd22+4], %r72;
	st.global.u32 	[%rd22+8], %r72;
	st.global.u32 	[%rd22+12], %r72;
	add.s32 	%r161, %r161, 4;
$L__BB0_21:
	setp.eq.s32 	%p7, %r59, 0;
	@%p7 bra 	$L__BB0_26;
	setp.eq.s32 	%p8, %r59, 1;
	@%p8 bra 	$L__BB0_24;
	add.s32 	%r73, %r161, %r2;
	mul.wide.u32 	%rd23, %r73, 4;
	add.s64 	%rd24, %rd3, %rd23;
	mov.b32 	%r74, 0;
	st.global.u32 	[%rd24], %r74;
	cvt.u64.u32 	%rd25, %r2;
	cvt.u64.u32 	%rd26, %r161;
	add.s64 	%rd27, %rd26, %rd25;
	shl.b64 	%rd28, %rd27, 2;
	add.s64 	%rd29, %rd3, %rd28;
	st.global.u32 	[%rd29+4], %r74;
	add.s32 	%r161, %r161, 2;
$L__BB0_24:
	and.b32  	%r75, %r65, 1;
	setp.eq.b32 	%p9, %r75, 1;
	not.pred 	%p10, %p9;
	@%p10 bra 	$L__BB0_26;
	add.s32 	%r76, %r161, %r2;
	mul.wide.u32 	%rd30, %r76, 4;
	add.s64 	%rd31, %rd3, %rd30;
	mov.b32 	%r77, 0;
	st.global.u32 	[%rd31], %r77;
$L__BB0_26:
	ret;

}


// ===== COMPILED SASS (sm_100) =====

	.target	sm_100

	.elftype	@"ET_EXEC"


//--------------------- .note.nv.tkinfo           --------------------------
	.section	.note.nv.tkinfo,"",@"SHT_NOTE"
	.sectionflags	@"SHF_NOTE_NV_TKINFO"
	.tkinfo
        /*0018*/ 	.word	0x00000002
        /*0030*/ 	.string	""
        /*0030*/ 	.string	"ptxas"
        /*0030*/ 	.string	"Cuda compilation tools, release 13.0, V13.0.88"
        /*0030*/ 	.string	"Build cuda_13.0.r13.0/compiler.36424714_0"
        /*0030*/ 	.string	"-arch sm_100 -m 64 "



//--------------------- .note.nv.cuinfo           --------------------------
	.section	.note.nv.cuinfo,"",@"SHT_NOTE"
	.sectionflags	@"SHF_NOTE_NV_CUINFO"
        /*0018*/ 	.short	0x0002
        /*001a*/ 	.short	0x0064
        /*001c*/ 	.short	0x0082
	.zero		2


//--------------------- .nv.info                  --------------------------
	.section	.nv.info,"",@"SHT_CUDA_INFO"
	.align	4


	//----- nvinfo : EIATTR_REGCOUNT
	.align		4
        /*0000*/ 	.byte	0x04, 0x2f
        /*0002*/ 	.short	(.L_1 - .L_0)
	.align		4
.L_0:
        /*0004*/ 	.word	index@(_Z9matMulRowPiS_S_ii)
        /*0008*/ 	.word	0x00000020


	//----- nvinfo : EIATTR_FRAME_SIZE
	.align		4
.L_1:
        /*000c*/ 	.byte	0x04, 0x11
        /*000e*/ 	.short	(.L_3 - .L_2)
	.align		4
.L_2:
        /*0010*/ 	.word	index@(_Z9matMulRowPiS_S_ii)
        /*0014*/ 	.word	0x00000000


	//----- nvinfo : EIATTR_MIN_STACK_SIZE
	.align		4
.L_3:
        /*0018*/ 	.byte	0x04, 0x12
        /*001a*/ 	.short	(.L_5 - .L_4)
	.align		4
.L_4:
        /*001c*/ 	.word	index@(_Z9matMulRowPiS_S_ii)
        /*0020*/ 	.word	0x00000000
.L_5:


//--------------------- .nv.compat                --------------------------
	.section	.nv.compat,"",@"SHT_CUDA_COMPAT_INFO"
	.align	4
        /*0000*/ 	.byte	0x02, 0x09, 0x00, 0x00, 0x02, 0x02, 0x01, 0x00, 0x02, 0x05, 0x05, 0x00, 0x03, 0x07, 0x01, 0x01
        /*0010*/ 	.byte	0x02, 0x03, 0x00, 0x00, 0x02, 0x06, 0x01, 0x00, 0x04, 0x0b, 0x08, 0x00, 0x09, 0x00, 0x00, 0x00
        /*0020*/ 	.byte	0x00, 0x00, 0x00, 0x00


//--------------------- .nv.info._Z9matMulRowPiS_S_ii --------------------------
	.section	.nv.info._Z9matMulRowPiS_S_ii,"",@"SHT_CUDA_INFO"
	.sectionflags	@""
	.align	4


	//----- nvinfo : EIATTR_CUDA_API_VERSION
	.align		4
        /*0000*/ 	.byte	0x04, 0x37
        /*0002*/ 	.short	(.L_7 - .L_6)
.L_6:
        /*0004*/ 	.word	0x00000082


	//----- nvinfo : EIATTR_KPARAM_INFO
	.align		4
.L_7:
        /*0008*/ 	.byte	0x04, 0x17
        /*000a*/ 	.short	(.L_9 - .L_8)
.L_8:
        /*000c*/ 	.word	0x00000000
        /*0010*/ 	.short	0x0004
        /*0012*/ 	.short	0x001c
        /*0014*/ 	.byte	0x00, 0xf0, 0x11, 0x00


	//----- nvinfo : EIATTR_KPARAM_INFO
	.align		4
.L_9:
        /*0018*/ 	.byte	0x04, 0x17
        /*001a*/ 	.short	(.L_11 - .L_10)
.L_10:
        /*001c*/ 	.word	0x00000000
        /*0020*/ 	.short	0x0003
        /*0022*/ 	.short	0x0018
        /*0024*/ 	.byte	0x00, 0xf0, 0x11, 0x00


	//----- nvinfo : EIATTR_KPARAM_INFO
	.align		4
.L_11:
        /*0028*/ 	.byte	0x04, 0x17
        /*002a*/ 	.short	(.L_13 - .L_12)
.L_12:
        /*002c*/ 	.word	0x00000000
        /*0030*/ 	.short	0x0002
        /*0032*/ 	.short	0x0010
        /*0034*/ 	.byte	0x00, 0xf5, 0x21, 0x00


	//----- nvinfo : EIATTR_KPARAM_INFO
	.align		4
.L_13:
        /*0038*/ 	.byte	0x04, 0x17
        /*003a*/ 	.short	(.L_15 - .L_14)
.L_14:
        /*003c*/ 	.word	0x00000000
        /*0040*/ 	.short	0x0001
        /*0042*/ 	.short	0x0008
        /*0044*/ 	.byte	0x00, 0xf5, 0x21, 0x00


	//----- nvinfo : EIATTR_KPARAM_INFO
	.align		4
.L_15:
        /*0048*/ 	.byte	0x04, 0x17
        /*004a*/ 	.short	(.L_17 - .L_16)
.L_16:
        /*004c*/ 	.word	0x00000000
        /*0050*/ 	.short	0x0000
        /*0052*/ 	.short	0x0000
        /*0054*/ 	.byte	0x00, 0xf5, 0x21, 0x00


	//----- nvinfo : EIATTR_SPARSE_MMA_MASK
	.align		4
.L_17:
        /*0058*/ 	.byte	0x03, 0x50
        /*005a*/ 	.short	0x0000


	//----- nvinfo : EIATTR_MAXREG_COUNT
	.align		4
        /*005c*/ 	.byte	0x03, 0x1b
        /*005e*/ 	.short	0x00ff


	//----- nvinfo : EIATTR_MERCURY_ISA_VERSION
	.align		4
        /*0060*/ 	.byte	0x03, 0x5f
        /*0062*/ 	.short	0x0101


	//----- nvinfo : EIATTR_VRC_CTA_INIT_COUNT
	.align		4
        /*0064*/ 	.byte	0x02, 0x4a
	.zero		1
	.zero		1


	//----- nvinfo : EIATTR_EXIT_INSTR_OFFSETS
	.align		4
        /*0068*/ 	.byte	0x04, 0x1c
        /*006a*/ 	.short	(.L_19 - .L_18)


	//   ....[0]....
.L_18:
        /*006c*/ 	.word	0x00000030


	//   ....[1]....
        /*0070*/ 	.word	0x00000a80


	//   ....[2]....
        /*0074*/ 	.word	0x00000bf0


	//   ....[3]....
        /*0078*/ 	.word	0x00000d10


	//   ....[4]....
        /*007c*/ 	.word	0x00000e10


	//   ....[5]....
        /*0080*/ 	.word	0x00000e60


	//----- nvinfo : EIATTR_CBANK_PARAM_SIZE
	.align		4
.L_19:
        /*0084*/ 	.byte	0x03, 0x19
        /*0086*/ 	.short	0x0020


	//----- nvinfo : EIATTR_PARAM_CBANK
	.align		4
        /*0088*/ 	.byte	0x04, 0x0a
        /*008a*/ 	.short	(.L_21 - .L_20)
	.align		4
.L_20:
        /*008c*/ 	.word	index@(.nv.constant0._Z9matMulRowPiS_S_ii)
        /*0090*/ 	.short	0x0380
        /*0092*/ 	.short	0x0020


	//----- nvinfo : EIATTR_SW_WAR
	.align		4
.L_21:
        /*0094*/ 	.byte	0x04, 0x36
        /*0096*/ 	.short	(.L_23 - .L_22)
.L_22:
        /*0098*/ 	.word	0x00000008
.L_23:


//--------------------- .nv.callgraph             --------------------------
	.section	.nv.callgraph,"",@"SHT_CUDA_CALLGRAPH"
	.align	4
	.sectionentsize	8
	.align		4
        /*0000*/ 	.word	0x00000000
	.align		4
        /*0004*/ 	.word	0xffffffff
	.align		4
        /*0008*/ 	.word	0x00000000
	.align		4
        /*000c*/ 	.word	0xfffffffe
	.align		4
        /*0010*/ 	.word	0x00000000
	.align		4
        /*0014*/ 	.word	0xfffffffd
	.align		4
        /*0018*/ 	.word	0x00000000
	.align		4
        /*001c*/ 	.word	0xfffffffc


//--------------------- .text._Z9matMulRowPiS_S_ii --------------------------
	.section	.text._Z9matMulRowPiS_S_ii,"ax",@progbits
	.align	128
        .global         _Z9matMulRowPiS_S_ii
        .type           _Z9matMulRowPiS_S_ii,@function
        .size           _Z9matMulRowPiS_S_ii,(.L_x_12 - _Z9matMulRowPiS_S_ii)
        .other          _Z9matMulRowPiS_S_ii,@"STO_CUDA_ENTRY STV_DEFAULT"
_Z9matMulRowPiS_S_ii:
.text._Z9matMulRowPiS_S_ii:
[----:B------:R-:W-:Y:S08]  /*0000*/  LDC R1, c[0x0][0x37c] ;  /* 0x0000df00ff017b82 */ /* 0x000ff00000000800 */
[----:B------:R-:W0:Y:S02]  /*0010*/  LDC R11, c[0x0][0x39c] ;  /* 0x0000e700ff0b7b82 */ /* 0x000e240000000800 */
[----:B0-----:R-:W-:-:S13]  /*0020*/  ISETP.GE.AND P0, PT, R11, 0x1, PT ;  /* 0x000000010b00780c */ /* 0x001fda0003f06270 */
[----:B------:R-:W-:Y:S05]  /*0030*/  @!P0 EXIT ;  /* 0x000000000000894d */ /* 0x000fea0003800000 */
[----:B------:R-:W0:Y:S01]  /*0040*/  S2R R2, SR_TID.X ;  /* 0x0000000000027919 */ /* 0x000e220000002100 */
[----:B------:R-:W1:Y:S01]  /*0050*/  LDCU UR5, c[0x0][0x398] ;  /* 0x00007300ff0577ac */ /* 0x000e620008000800 */
[----:B------:R-:W2:Y:S01]  /*0060*/  LDCU.64 UR10, c[0x0][0x358] ;  /* 0x00006b00ff0a77ac */ /* 0x000ea20008000a00 */
[----:B-1----:R-:W-:Y:S01]  /*0070*/  UISETP.GE.AND UP0, UPT, UR5, 0x1, UPT ;  /* 0x000000010500788c */ /* 0x002fe2000bf06270 */
[----:B0-----:R-:W-:-:S08]  /*0080*/  IMAD R0, R2, R11, RZ ;  /* 0x0000000b02007224 */ /* 0x001fd000078e02ff */
[----:B--2---:R-:W-:Y:S05]  /*0090*/  BRA.U !UP0, `(.L_x_0) ;  /* 0x0000000908807547 */ /* 0x004fea000b800000 */
[----:B------:R-:W0:Y:S01]  /*00a0*/  LDCU.64 UR12, c[0x0][0x380] ;  /* 0x00007000ff0c77ac */ /* 0x000e220008000a00 */
[----:B------:R-:W-:Y:S02]  /*00b0*/  IMAD R2, R2, UR5, RZ ;  /* 0x0000000502027c24 */ /* 0x000fe4000f8e02ff */
[----:B------:R-:W-:Y:S01]  /*00c0*/  HFMA2 R5, -RZ, RZ, 0, 0 ;  /* 0x00000000ff057431 */ /* 0x000fe200000001ff */
[----:B------:R-:W-:Y:S01]  /*00d0*/  SHF.L.U32 R4, R11, 0x3, RZ ;  /* 0x000000030b047819 */ /* 0x000fe200000006ff */
[----:B------:R-:W-:Y:S02]  /*00e0*/  ULOP3.LUT UR6, UR5, 0x7ffffff8, URZ, 0xc0, !UPT ;  /* 0x7ffffff805067892 */ /* 0x000fe4000f8ec0ff */
[----:B------:R-:W-:Y:S02]  /*00f0*/  ULOP3.LUT UR8, UR5, 0x7, URZ, 0xc0, !UPT ;  /* 0x0000000705087892 */ /* 0x000fe4000f8ec0ff */
[----:B------:R-:W-:Y:S02]  /*0100*/  ULOP3.LUT UR5, UR5, 0x3, URZ, 0xc0, !UPT ;  /* 0x0000000305057892 */ /* 0x000fe4000f8ec0ff */
[----:B------:R-:W-:Y:S01]  /*0110*/  UIADD3 UR7, UPT, UPT, -UR6, URZ, URZ ;  /* 0x000000ff06077290 */ /* 0x000fe2000fffe1ff */
[----:B0-----:R-:W-:-:S04]  /*0120*/  LEA R3, P0, R2, UR12, 0x2 ;  /* 0x0000000c02037c11 */ /* 0x001fc8000f8010ff */
[----:B------:R-:W-:Y:S02]  /*0130*/  IADD3 R3, P1, PT, R3, 0x10, RZ ;  /* 0x0000001003037810 */ /* 0x000fe40007f3e0ff */
[----:B------:R-:W-:-:S04]  /*0140*/  LEA.HI.X R6, R2, UR13, RZ, 0x2, P0 ;  /* 0x0000000d02067c11 */ /* 0x000fc800080f14ff */
[----:B------:R-:W-:-:S07]  /*0150*/  IADD3.X R6, PT, PT, RZ, R6, RZ, P1, !PT ;  /* 0x00000006ff067210 */ /* 0x000fce0000ffe4ff */
.L_x_6:
[----:B0-----:R-:W0:Y:S01]  /*0160*/  LDCU UR12, c[0x0][0x398] ;  /* 0x00007300ff0c77ac */ /* 0x001e220008000800 */
[----:B------:R-:W-:Y:S01]  /*0170*/  IMAD.MOV.U32 R10, RZ, RZ, RZ ;  /* 0x000000ffff0a7224 */ /* 0x000fe200078e00ff */
[----:B------:R-:W-:Y:S01]  /*0180*/  UMOV UR4, URZ ;  /* 0x000000ff00047c82 */ /* 0x000fe20008000000 */
[----:B0-----:R-:W-:-:S09]  /*0190*/  UISETP.GE.U32.AND UP0, UPT, UR12, 0x8, UPT ;  /* 0x000000080c00788c */ /* 0x001fd2000bf06070 */
[----:B------:R-:W-:Y:S05]  /*01a0*/  BRA.U !UP0, `(.L_x_1) ;  /* 0x0000000108f47547 */ /* 0x000fea000b800000 */
[----:B------:R-:W0:Y:S01]  /*01b0*/  LDC R8, c[0x0][0x39c] ;  /* 0x0000e700ff087b82 */ /* 0x000e220000000800 */
[----:B------:R-:W-:Y:S01]  /*01c0*/  MOV R10, RZ ;  /* 0x000000ff000a7202 */ /* 0x000fe20000000f00 */
[----:B------:R-:W-:Y:S01]  /*01d0*/  IMAD.MOV.U32 R26, RZ, RZ, R6 ;  /* 0x000000ffff1a7224 */ /* 0x000fe200078e0006 */
[----:B------:R-:W-:Y:S01]  /*01e0*/  MOV R24, R3 ;  /* 0x0000000300187202 */ /* 0x000fe20000000f00 */
[----:B------:R-:W-:-:S04]  /*01f0*/  UMOV UR4, UR7 ;  /* 0x0000000700047c82 */ /* 0x000fc80008000000 */
[----:B------:R-:W1:Y:S01]  /*0200*/  LDC.64 R12, c[0x0][0x388] ;  /* 0x0000e200ff0c7b82 */ /* 0x000e620000000a00 */
[----:B0-----:R-:W-:Y:S01]  /*0210*/  IADD3 R7, PT, PT, R5, R8, RZ ;  /* 0x0000000805077210 */ /* 0x001fe20007ffe0ff */
[C-C-:B------:R-:W-:Y:S01]  /*0220*/  IMAD R11, R8.reuse, 0x3, R5.reuse ;  /* 0x00000003080b7824 */ /* 0x140fe200078e0205 */
[C---:B------:R-:W-:Y:S01]  /*0230*/  LEA R9, R8.reuse, R5, 0x1 ;  /* 0x0000000508097211 */ /* 0x040fe200078e08ff */
[C-C-:B------:R-:W-:Y:S02]  /*0240*/  IMAD R25, R8.reuse, 0x4, R5.reuse ;  /* 0x0000000408197824 */ /* 0x140fe400078e0205 */
[C-C-:B------:R-:W-:Y:S02]  /*0250*/  IMAD R27, R8.reuse, 0x5, R5.reuse ;  /* 0x00000005081b7824 */ /* 0x140fe400078e0205 */
[C-C-:B------:R-:W-:Y:S02]  /*0260*/  IMAD R29, R8.reuse, 0x6, R5.reuse ;  /* 0x00000006081d7824 */ /* 0x140fe400078e0205 */
[----:B------:R-:W-:-:S02]  /*0270*/  IMAD R8, R8, 0x7, R5 ;  /* 0x0000000708087824 */ /* 0x000fc400078e0205 */
[----:B-1----:R-:W-:-:S07]  /*0280*/  IMAD.WIDE.U32 R16, R5, 0x4, R12 ;  /* 0x0000000405107825 */ /* 0x002fce00078e000c */
.L_x_2:
[----:B------:R-:W-:Y:S01]  /*0290*/  MOV R14, R24 ;  /* 0x00000018000e7202 */ /* 0x000fe20000000f00 */
[----:B------:R-:W2:Y:S01]  /*02a0*/  LDG.E R20, desc[UR10][R16.64] ;  /* 0x0000000a10147981 */ /* 0x000ea2000c1e1900 */
[----:B------:R-:W-:Y:S01]  /*02b0*/  MOV R15, R26 ;  /* 0x0000001a000f7202 */ /* 0x000fe20000000f00 */
[----:B------:R-:W-:-:S04]  /*02c0*/  IMAD.WIDE.U32 R18, R7, 0x4, R12 ;  /* 0x0000000407127825 */ /* 0x000fc800078e000c */
[----:B------:R-:W2:Y:S04]  /*02d0*/  LDG.E R21, desc[UR10][R14.64+-0x10] ;  /* 0xfffff00a0e157981 */ /* 0x000ea8000c1e1900 */
[----:B------:R0:W3:Y:S04]  /*02e0*/  LDG.E R22, desc[UR10][R18.64] ;  /* 0x0000000a12167981 */ /* 0x0000e8000c1e1900 */
[----:B------:R-:W3:Y:S04]  /*02f0*/  LDG.E R23, desc[UR10][R14.64+-0xc] ;  /* 0xfffff40a0e177981 */ /* 0x000ee8000c1e1900 */
[----:B------:R-:W4:Y:S01]  /*0300*/  LDG.E R26, desc[UR10][R14.64+-0x8] ;  /* 0xfffff80a0e1a7981 */ /* 0x000f22000c1e1900 */
[----:B0-----:R-:W-:-:S03]  /*0310*/  IMAD.WIDE.U32 R18, R9, 0x4, R12 ;  /* 0x0000000409127825 */ /* 0x001fc600078e000c */
[----:B------:R-:W5:Y:S04]  /*0320*/  LDG.E R28, desc[UR10][R14.64] ;  /* 0x0000000a0e1c7981 */ /* 0x000f68000c1e1900 */
[----:B------:R-:W4:Y:S01]  /*0330*/  LDG.E R24, desc[UR10][R18.64] ;  /* 0x0000000a12187981 */ /* 0x000f22000c1e1900 */
[----:B--2---:R-:W-:Y:S02]  /*0340*/  IMAD R10, R21, R20, R10 ;  /* 0x00000014150a7224 */ /* 0x004fe400078e020a */
[----:B------:R-:W-:-:S04]  /*0350*/  IMAD.WIDE.U32 R20, R11, 0x4, R12 ;  /* 0x000000040b147825 */ /* 0x000fc800078e000c */
[----:B---3--:R-:W-:Y:S02]  /*0360*/  IMAD R10, R23, R22, R10 ;  /* 0x00000016170a7224 */ /* 0x008fe400078e020a */
[----:B------:R-:W2:Y:S01]  /*0370*/  LDG.E R20, desc[UR10][R20.64] ;  /* 0x0000000a14147981 */ /* 0x000ea2000c1e1900 */
[----:B------:R-:W-:-:S05]  /*0380*/  IMAD.WIDE.U32 R22, R25, 0x4, R12 ;  /* 0x0000000419167825 */ /* 0x000fca00078e000c */
[----:B------:R0:W5:Y:S04]  /*0390*/  LDG.E R19, desc[UR10][R22.64] ;  /* 0x0000000a16137981 */ /* 0x000168000c1e1900 */
[----:B------:R-:W2:Y:S01]  /*03a0*/  LDG.E R21, desc[UR10][R14.64+-0x4] ;  /* 0xfffffc0a0e157981 */ /* 0x000ea2000c1e1900 */
[----:B----4-:R-:W-:-:S03]  /*03b0*/  IMAD R10, R26, R24, R10 ;  /* 0x000000181a0a7224 */ /* 0x010fc600078e020a */
[----:B------:R-:W3:Y:S01]  /*03c0*/  LDG.E R24, desc[UR10][R14.64+0x4] ;  /* 0x0000040a0e187981 */ /* 0x000ee2000c1e1900 */
[----:B0-----:R-:W-:-:S05]  /*03d0*/  IMAD.WIDE.U32 R22, R27, 0x4, R12 ;  /* 0x000000041b167825 */ /* 0x001fca00078e000c */
[----:B------:R-:W3:Y:S01]  /*03e0*/  LDG.E R26, desc[UR10][R22.64] ;  /* 0x0000000a161a7981 */ /* 0x000ee2000c1e1900 */
[----:B--2---:R-:W-:-:S04]  /*03f0*/  IMAD R10, R21, R20, R10 ;  /* 0x00000014150a7224 */ /* 0x004fc800078e020a */
[----:B-----5:R-:W-:Y:S02]  /*0400*/  IMAD R10, R28, R19, R10 ;  /* 0x000000131c0a7224 */ /* 0x020fe400078e020a */
[--C-:B------:R-:W-:Y:S01]  /*0410*/  IMAD.WIDE.U32 R18, R29, 0x4, R12.reuse ;  /* 0x000000041d127825 */ /* 0x100fe200078e000c */
[----:B------:R-:W2:Y:S03]  /*0420*/  LDG.E R28, desc[UR10][R14.64+0x8] ;  /* 0x0000080a0e1c7981 */ /* 0x000ea6000c1e1900 */
[----:B------:R-:W-:Y:S02]  /*0430*/  IMAD.WIDE.U32 R20, R8, 0x4, R12 ;  /* 0x0000000408147825 */ /* 0x000fe400078e000c */
[----:B------:R-:W2:Y:S04]  /*0440*/  LDG.E R18, desc[UR10][R18.64] ;  /* 0x0000000a12127981 */ /* 0x000ea8000c1e1900 */
[----:B------:R-:W4:Y:S04]  /*0450*/  LDG.E R20, desc[UR10][R20.64] ;  /* 0x0000000a14147981 */ /* 0x000f28000c1e1900 */
[----:B------:R-:W4:Y:S01]  /*0460*/  LDG.E R19, desc[UR10][R14.64+0xc] ;  /* 0x00000c0a0e137981 */ /* 0x000f22000c1e1900 */
[----:B------:R-:W-:Y:S01]  /*0470*/  UIADD3 UR4, UPT, UPT, UR4, 0x8, URZ ;  /* 0x0000000804047890 */ /* 0x000fe2000fffe0ff */
[----:B---3--:R-:W-:-:S03]  /*0480*/  IMAD R10, R24, R26, R10 ;  /* 0x0000001a180a7224 */ /* 0x008fc600078e020a */
[----:B------:R-:W-:Y:S01]  /*0490*/  UISETP.NE.AND UP0, UPT, UR4, URZ, UPT ;  /* 0x000000ff0400728c */ /* 0x000fe2000bf05270 */
[----:B------:R-:W-:Y:S01]  /*04a0*/  IADD3 R24, P0, PT, R14, 0x20, RZ ;  /* 0x000000200e187810 */ /* 0x000fe20007f1e0ff */
[C---:B------:R-:W-:Y:S01]  /*04b0*/  IMAD.IADD R25, R4.reuse, 0x1, R25 ;  /* 0x0000000104197824 */ /* 0x040fe200078e0219 */
[C---:B------:R-:W-:Y:S01]  /*04c0*/  IADD3 R7, PT, PT, R4.reuse, R7, RZ ;  /* 0x0000000704077210 */ /* 0x040fe20007ffe0ff */
[C---:B------:R-:W-:Y:S01]  /*04d0*/  IMAD.WIDE.U32 R16, R4.reuse, 0x4, R16 ;  /* 0x0000000404107825 */ /* 0x040fe200078e0010 */
[C---:B------:R-:W-:Y:S02]  /*04e0*/  IADD3 R9, PT, PT, R4.reuse, R9, RZ ;  /* 0x0000000904097210 */ /* 0x040fe40007ffe0ff */
[C---:B------:R-:W-:Y:S01]  /*04f0*/  IADD3 R11, PT, PT, R4.reuse, R11, RZ ;  /* 0x0000000b040b7210 */ /* 0x040fe20007ffe0ff */
[----:B------:R-:W-:Y:S01]  /*0500*/  IMAD.X R26, RZ, RZ, R15, P0 ;  /* 0x000000ffff1a7224 */ /* 0x000fe200000e060f */
[C---:B------:R-:W-:Y:S02]  /*0510*/  IADD3 R27, PT, PT, R4.reuse, R27, RZ ;  /* 0x0000001b041b7210 */ /* 0x040fe40007ffe0ff */
[----:B------:R-:W-:-:S02]  /*0520*/  IADD3 R29, PT, PT, R4, R29, RZ ;  /* 0x0000001d041d7210 */ /* 0x000fc40007ffe0ff */
[----:B------:R-:W-:Y:S01]  /*0530*/  IADD3 R8, PT, PT, R4, R8, RZ ;  /* 0x0000000804087210 */ /* 0x000fe20007ffe0ff */
[----:B--2---:R-:W-:-:S04]  /*0540*/  IMAD R10, R28, R18, R10 ;  /* 0x000000121c0a7224 */ /* 0x004fc800078e020a */
[----:B----4-:R-:W-:Y:S01]  /*0550*/  IMAD R10, R19, R20, R10 ;  /* 0x00000014130a7224 */ /* 0x010fe200078e020a */
[----:B------:R-:W-:Y:S06]  /*0560*/  BRA.U UP0, `(.L_x_2) ;  /* 0xfffffffd00487547 */ /* 0x000fec000b83ffff */
[----:B------:R-:W-:-:S05]  /*0570*/  UMOV UR4, UR6 ;  /* 0x0000000600047c82 */ /* 0x000fca0008000000 */
.L_x_1:
[----:B------:R-:W-:-:S09]  /*0580*/  UISETP.NE.AND UP0, UPT, UR8, URZ, UPT ;  /* 0x000000ff0800728c */ /* 0x000fd2000bf05270 */
[----:B------:R-:W-:Y:S05]  /*0590*/  BRA.U !UP0, `(.L_x_3) ;  /* 0x00000005081c7547 */ /* 0x000fea000b800000 */
[----:B------:R-:W-:Y:S02]  /*05a0*/  UIADD3 UR9, UPT, UPT, UR8, -0x1, URZ ;  /* 0xffffffff08097890 */ /* 0x000fe4000fffe0ff */
[----:B------:R-:W-:Y:S02]  /*05b0*/  UISETP.NE.AND UP1, UPT, UR5, URZ, UPT ;  /* 0x000000ff0500728c */ /* 0x000fe4000bf25270 */
[----:B------:R-:W-:-:S09]  /*05c0*/  UISETP.GE.U32.AND UP0, UPT, UR9, 0x3, UPT ;  /* 0x000000030900788c */ /* 0x000fd2000bf06070 */
[----:B------:R-:W-:Y:S05]  /*05d0*/  BRA.U !UP0, `(.L_x_4) ;  /* 0x00000001087c7547 */ /* 0x000fea000b800000 */
[----:B------:R-:W0:Y:S01]  /*05e0*/  LDC R22, c[0x0][0x39c] ;  /* 0x0000e700ff167b82 */ /* 0x000e220000000800 */
[----:B------:R-:W1:Y:S01]  /*05f0*/  LDCU.64 UR14, c[0x0][0x380] ;  /* 0x00007000ff0e77ac */ /* 0x000e620008000a00 */
[C---:B------:R-:W-:Y:S01]  /*0600*/  VIADD R7, R2.reuse, UR4 ;  /* 0x0000000402077c36 */ /* 0x040fe20008000000 */
[----:B------:R-:W-:-:S04]  /*0610*/  IADD3 R11, P0, PT, R2, UR4, RZ ;  /* 0x00000004020b7c10 */ /* 0x000fc8000ff1e0ff */
[----:B------:R-:W-:Y:S01]  /*0620*/  IADD3.X R20, PT, PT, RZ, RZ, RZ, P0, !PT ;  /* 0x000000ffff147210 */ /* 0x000fe200007fe4ff */
[----:B------:R-:W2:Y:S08]  /*0630*/  LDC.64 R16, c[0x0][0x380] ;  /* 0x0000e000ff107b82 */ /* 0x000eb00000000a00 */
[----:B------:R-:W3:Y:S01]  /*0640*/  LDC.64 R12, c[0x0][0x388] ;  /* 0x0000e200ff0c7b82 */ /* 0x000ee20000000a00 */
[----:B-1----:R-:W-:Y:S01]  /*0650*/  LEA R8, P0, R11, UR14, 0x2 ;  /* 0x0000000e0b087c11 */ /* 0x002fe2000f8010ff */
[----:B0-----:R-:W-:-:S05]  /*0660*/  IMAD R19, R22, UR4, R5 ;  /* 0x0000000416137c24 */ /* 0x001fca000f8e0205 */
[----:B------:R-:W-:Y:S01]  /*0670*/  IADD3 R9, PT, PT, R19, R22, RZ ;  /* 0x0000001613097210 */ /* 0x000fe20007ffe0ff */
[----:B--2---:R-:W-:-:S03]  /*0680*/  IMAD.WIDE.U32 R16, R7, 0x4, R16 ;  /* 0x0000000407107825 */ /* 0x004fc600078e0010 */
[----:B------:R-:W-:-:S03]  /*0690*/  IADD3 R7, PT, PT, R9, R22, RZ ;  /* 0x0000001609077210 */ /* 0x000fc60007ffe0ff */
[----:B------:R-:W2:Y:S01]  /*06a0*/  LDG.E R17, desc[UR10][R16.64] ;  /* 0x0000000a10117981 */ /* 0x000ea2000c1e1900 */
[----:B---3--:R-:W-:-:S04]  /*06b0*/  IMAD.WIDE.U32 R18, R19, 0x4, R12 ;  /* 0x0000000413127825 */ /* 0x008fc800078e000c */
[----:B------:R-:W-:Y:S01]  /*06c0*/  IMAD.WIDE.U32 R14, R9, 0x4, R12 ;  /* 0x00000004090e7825 */ /* 0x000fe200078e000c */
[----:B------:R-:W-:Y:S01]  /*06d0*/  LEA.HI.X R9, R11, UR15, R20, 0x2, P0 ;  /* 0x0000000f0b097c11 */ /* 0x000fe200080f1414 */
[----:B------:R-:W2:Y:S02]  /*06e0*/  LDG.E R18, desc[UR10][R18.64] ;  /* 0x0000000a12127981 */ /* 0x000ea4000c1e1900 */
[C---:B------:R-:W-:Y:S02]  /*06f0*/  IMAD.WIDE.U32 R20, R7.reuse, 0x4, R12 ;  /* 0x0000000407147825 */ /* 0x040fe400078e000c */
[----:B------:R-:W3:Y:S02]  /*0700*/  LDG.E R14, desc[UR10][R14.64] ;  /* 0x0000000a0e0e7981 */ /* 0x000ee4000c1e1900 */
[----:B------:R-:W-:Y:S02]  /*0710*/  IMAD.IADD R7, R7, 0x1, R22 ;  /* 0x0000000107077824 */ /* 0x000fe400078e0216 */
[----:B------:R-:W3:Y:S02]  /*0720*/  LDG.E R22, desc[UR10][R8.64+0x4] ;  /* 0x0000040a08167981 */ /* 0x000ee4000c1e1900 */
[----:B------:R-:W-:-:S02]  /*0730*/  IMAD.WIDE.U32 R12, R7, 0x4, R12 ;  /* 0x00000004070c7825 */ /* 0x000fc400078e000c */
[----:B------:R-:W4:Y:S04]  /*0740*/  LDG.E R20, desc[UR10][R20.64] ;  /* 0x0000000a14147981 */ /* 0x000f28000c1e1900 */
[----:B------:R-:W4:Y:S04]  /*0750*/  LDG.E R24, desc[UR10][R8.64+0x8] ;  /* 0x0000080a08187981 */ /* 0x000f28000c1e1900 */
[----:B------:R-:W5:Y:S04]  /*0760*/  LDG.E R26, desc[UR10][R8.64+0xc] ;  /* 0x00000c0a081a7981 */ /* 0x000f68000c1e1900 */
[----:B------:R-:W5:Y:S01]  /*0770*/  LDG.E R12, desc[UR10][R12.64] ;  /* 0x0000000a0c0c7981 */ /* 0x000f62000c1e1900 */
[----:B------:R-:W-:Y:S01]  /*0780*/  UIADD3 UR4, UPT, UPT, UR4, 0x4, URZ ;  /* 0x0000000404047890 */ /* 0x000fe2000fffe0ff */
[----:B--2---:R-:W-:-:S04]  /*0790*/  IMAD R17, R17, R18, R10 ;  /* 0x0000001211117224 */ /* 0x004fc800078e020a */
[----:B---3--:R-:W-:-:S04]  /*07a0*/  IMAD R17, R22, R14, R17 ;  /* 0x0000000e16117224 */ /* 0x008fc800078e0211 */
[----:B----4-:R-:W-:-:S04]  /*07b0*/  IMAD R17, R24, R20, R17 ;  /* 0x0000001418117224 */ /* 0x010fc800078e0211 */
[----:B-----5:R-:W-:-:S07]  /*07c0*/  IMAD R10, R26, R12, R17 ;  /* 0x0000000c1a0a7224 */ /* 0x020fce00078e0211 */
.L_x_4:
[----:B------:R-:W-:Y:S05]  /*07d0*/  BRA.U !UP1, `(.L_x_3) ;  /* 0x00000001098c7547 */ /* 0x000fea000b800000 */
[----:B------:R-:W-:Y:S02]  /*07e0*/  UISETP.NE.AND UP0, UPT, UR5, 0x1, UPT ;  /* 0x000000010500788c */ /* 0x000fe4000bf05270 */
[----:B------:R-:W-:-:S07]  /*07f0*/  ULOP3.LUT UP1, URZ, UR12, 0x1, URZ, 0xc0, !UPT ;  /* 0x000000010cff7892 */ /* 0x000fce000f82c0ff */
[----:B------:R-:W-:Y:S05]  /*0800*/  BRA.U !UP0, `(.L_x_5) ;  /* 0x0000000108547547 */ /* 0x000fea000b800000 */
[----:B------:R-:W0:Y:S01]  /*0810*/  LDC R16, c[0x0][0x39c] ;  /* 0x0000e700ff107b82 */ /* 0x000e220000000800 */
[----:B------:R-:W1:Y:S01]  /*0820*/  LDCU.64 UR12, c[0x0][0x380] ;  /* 0x00007000ff0c77ac */ /* 0x000e620008000a00 */
[C---:B------:R-:W-:Y:S02]  /*0830*/  IADD3 R7, PT, PT, R2.reuse, UR4, RZ ;  /* 0x0000000402077c10 */ /* 0x040fe4000fffe0ff */
[----:B------:R-:W-:-:S04]  /*0840*/  IADD3 R11, P0, PT, R2, UR4, RZ ;  /* 0x00000004020b7c10 */ /* 0x000fc8000ff1e0ff */
[----:B------:R-:W2:Y:S01]  /*0850*/  LDC.64 R14, c[0x0][0x380] ;  /* 0x0000e000ff0e7b82 */ /* 0x000ea20000000a00 */
[----:B------:R-:W-:-:S07]  /*0860*/  IADD3.X R18, PT, PT, RZ, RZ, RZ, P0, !PT ;  /* 0x000000ffff127210 */ /* 0x000fce00007fe4ff */
[----:B------:R-:W3:Y:S01]  /*0870*/  LDC.64 R8, c[0x0][0x388] ;  /* 0x0000e200ff087b82 */ /* 0x000ee20000000a00 */
[----:B-1----:R-:W-:-:S04]  /*0880*/  LEA R12, P0, R11, UR12, 0x2 ;  /* 0x0000000c0b0c7c11 */ /* 0x002fc8000f8010ff */
[----:B------:R-:W-:Y:S01]  /*0890*/  LEA.HI.X R13, R11, UR13, R18, 0x2, P0 ;  /* 0x0000000d0b0d7c11 */ /* 0x000fe200080f1412 */
[----:B0-----:R-:W-:-:S05]  /*08a0*/  IMAD R17, R16, UR4, R5 ;  /* 0x0000000410117c24 */ /* 0x001fca000f8e0205 */
[----:B------:R-:W4:Y:S01]  /*08b0*/  LDG.E R13, desc[UR10][R12.64+0x4] ;  /* 0x0000040a0c0d7981 */ /* 0x000f22000c1e1900 */
[----:B--2---:R-:W-:Y:S01]  /*08c0*/  IMAD.WIDE.U32 R14, R7, 0x4, R14 ;  /* 0x00000004070e7825 */ /* 0x004fe200078e000e */
[----:B------:R-:W-:-:S05]  /*08d0*/  IADD3 R7, PT, PT, R17, R16, RZ ;  /* 0x0000001011077210 */ /* 0x000fca0007ffe0ff */
[----:B------:R-:W2:Y:S01]  /*08e0*/  LDG.E R15, desc[UR10][R14.64] ;  /* 0x0000000a0e0f7981 */ /* 0x000ea2000c1e1900 */
[----:B---3--:R-:W-:-:S04]  /*08f0*/  IMAD.WIDE.U32 R16, R17, 0x4, R8 ;  /* 0x0000000411107825 */ /* 0x008fc800078e0008 */
[----:B------:R-:W-:Y:S02]  /*0900*/  IMAD.WIDE.U32 R8, R7, 0x4, R8 ;  /* 0x0000000407087825 */ /* 0x000fe400078e0008 */
[----:B------:R-:W2:Y:S04]  /*0910*/  LDG.E R16, desc[UR10][R16.64] ;  /* 0x0000000a10107981 */ /* 0x000ea8000c1e1900 */
[----:B------:R-:W4:Y:S01]  /*0920*/  LDG.E R8, desc[UR10][R8.64] ;  /* 0x0000000a08087981 */ /* 0x000f22000c1e1900 */
[----:B------:R-:W-:Y:S01]  /*0930*/  UIADD3 UR4, UPT, UPT, UR4, 0x2, URZ ;  /* 0x0000000204047890 */ /* 0x000fe2000fffe0ff */
[----:B--2---:R-:W-:-:S04]  /*0940*/  IMAD R10, R15, R16, R10 ;  /* 0x000000100f0a7224 */ /* 0x004fc800078e020a */
[----:B----4-:R-:W-:-:S07]  /*0950*/  IMAD R10, R13, R8, R10 ;  /* 0x000000080d0a7224 */ /* 0x010fce00078e020a */
.L_x_5:
[----:B------:R-:W-:Y:S05]  /*0960*/  BRA.U !UP1, `(.L_x_3) ;  /* 0x0000000109287547 */ /* 0x000fea000b800000 */
[----:B------:R-:W0:Y:S01]  /*0970*/  LDC R14, c[0x0][0x39c] ;  /* 0x0000e700ff0e7b82 */ /* 0x000e220000000800 */
[----:B------:R-:W-:-:S07]  /*0980*/  VIADD R7, R2, UR4 ;  /* 0x0000000402077c36 */ /* 0x000fce0008000000 */
[----:B------:R-:W1:Y:S08]  /*0990*/  LDC.64 R8, c[0x0][0x380] ;  /* 0x0000e000ff087b82 */ /* 0x000e700000000a00 */
[----:B------:R-:W2:Y:S01]  /*09a0*/  LDC.64 R12, c[0x0][0x388] ;  /* 0x0000e200ff0c7b82 */ /* 0x000ea20000000a00 */
[----:B0-----:R-:W-:Y:S02]  /*09b0*/  IMAD R11, R14, UR4, R5 ;  /* 0x000000040e0b7c24 */ /* 0x001fe4000f8e0205 */
[----:B-1----:R-:W-:-:S06]  /*09c0*/  IMAD.WIDE.U32 R8, R7, 0x4, R8 ;  /* 0x0000000407087825 */ /* 0x002fcc00078e0008 */
[----:B------:R-:W3:Y:S01]  /*09d0*/  LDG.E R9, desc[UR10][R8.64] ;  /* 0x0000000a08097981 */ /* 0x000ee2000c1e1900 */
[----:B--2---:R-:W-:-:S06]  /*09e0*/  IMAD.WIDE.U32 R12, R11, 0x4, R12 ;  /* 0x000000040b0c7825 */ /* 0x004fcc00078e000c */
[----:B------:R-:W3:Y:S02]  /*09f0*/  LDG.E R12, desc[UR10][R12.64] ;  /* 0x0000000a0c0c7981 */ /* 0x000ee4000c1e1900 */
[----:B---3--:R-:W-:-:S07]  /*0a00*/  IMAD R10, R9, R12, R10 ;  /* 0x0000000c090a7224 */ /* 0x008fce00078e020a */
.L_x_3:
[----:B------:R-:W0:Y:S01]  /*0a10*/  LDCU UR4, c[0x0][0x39c] ;  /* 0x00007380ff0477ac */ /* 0x000e220008000800 */
[----:B------:R-:W1:Y:S01]  /*0a20*/  LDC.64 R8, c[0x0][0x390] ;  /* 0x0000e400ff087b82 */ /* 0x000e620000000a00 */
[----:B------:R-:W-:Y:S02]  /*0a30*/  IADD3 R7, PT, PT, R0, R5, RZ ;  /* 0x0000000500077210 */ /* 0x000fe40007ffe0ff */
[----:B------:R-:W-:-:S04]  /*0a40*/  IADD3 R5, PT, PT, R5, 0x1, RZ ;  /* 0x0000000105057810 */ /* 0x000fc80007ffe0ff */
[----:B0-----:R-:W-:Y:S01]  /*0a50*/  ISETP.NE.AND P0, PT, R5, UR4, PT ;  /* 0x0000000405007c0c */ /* 0x001fe2000bf05270 */
[----:B-1----:R-:W-:-:S05]  /*0a60*/  IMAD.WIDE.U32 R8, R7, 0x4, R8 ;  /* 0x0000000407087825 */ /* 0x002fca00078e0008 */
[----:B------:R0:W-:Y:S07]  /*0a70*/  STG.E desc[UR10][R8.64], R10 ;  /* 0x0000000a08007986 */ /* 0x0001ee000c10190a */
[----:B------:R-:W-:Y:S05]  /*0a80*/  @!P0 EXIT ;  /* 0x000000000000894d */ /* 0x000fea0003800000 */
[----:B------:R-:W-:Y:S05]  /*0a90*/  BRA `(.L_x_6) ;  /* 0xfffffff400b07947 */ /* 0x000fea000383ffff */
.L_x_0:
[C---:B------:R-:W-:Y:S01]  /*0aa0*/  ISETP.GE.U32.AND P1, PT, R11.reuse, 0x8, PT ;  /* 0x000000080b00780c */ /* 0x040fe20003f26070 */
[----:B------:R-:W-:Y:S01]  /*0ab0*/  HFMA2 R3, -RZ, RZ, 0, 0 ;  /* 0x00000000ff037431 */ /* 0x000fe200000001ff */
[----:B------:R-:W-:-:S04]  /*0ac0*/  LOP3.LUT R2, R11, 0x7, RZ, 0xc0, !PT ;  /* 0x000000070b027812 */ /* 0x000fc800078ec0ff */
[----:B------:R-:W-:-:S07]  /*0ad0*/  ISETP.NE.AND P0, PT, R2, RZ, PT ;  /* 0x000000ff0200720c */ /* 0x000fce0003f05270 */
[----:B------:R-:W-:Y:S06]  /*0ae0*/  @!P1 BRA `(.L_x_7) ;  /* 0x0000000000409947 */ /* 0x000fec0003800000 */
[----:B------:R-:W0:Y:S01]  /*0af0*/  LDC.64 R6, c[0x0][0x390] ;  /* 0x0000e400ff067b82 */ /* 0x000e220000000a00 */
[----:B------:R-:W-:Y:S01]  /*0b00*/  LOP3.LUT R3, R11, 0x7ffffff8, RZ, 0xc0, !PT ;  /* 0x7ffffff80b037812 */ /* 0x000fe200078ec0ff */
[----:B------:R-:W-:-:S06]  /*0b10*/  UMOV UR4, URZ ;  /* 0x000000ff00047c82 */ /* 0x000fcc0008000000 */
.L_x_8:
[----:B-1----:R-:W-:Y:S01]  /*0b20*/  VIADD R5, R0, UR4 ;  /* 0x0000000400057c36 */ /* 0x002fe20008000000 */
[----:B------:R-:W-:-:S03]  /*0b30*/  UIADD3 UR4, UPT, UPT, UR4, 0x8, URZ ;  /* 0x0000000804047890 */ /* 0x000fc6000fffe0ff */
[----:B0-----:R-:W-:-:S03]  /*0b40*/  IMAD.WIDE.U32 R4, R5, 0x4, R6 ;  /* 0x0000000405047825 */ /* 0x001fc600078e0006 */
[----:B------:R-:W-:Y:S02]  /*0b50*/  ISETP.NE.AND P1, PT, R3, UR4, PT ;  /* 0x0000000403007c0c */ /* 0x000fe4000bf25270 */
[----:B------:R1:W-:Y:S04]  /*0b60*/  STG.E desc[UR10][R4.64], RZ ;  /* 0x000000ff04007986 */ /* 0x0003e8000c10190a */
[----:B------:R1:W-:Y:S04]  /*0b70*/  STG.E desc[UR10][R4.64+0x4], RZ ;  /* 0x000004ff04007986 */ /* 0x0003e8000c10190a */
[----:B------:R1:W-:Y:S04]  /*0b80*/  STG.E desc[UR10][R4.64+0x8], RZ ;  /* 0x000008ff04007986 */ /* 0x0003e8000c10190a */
[----:B------:R1:W-:Y:S04]  /*0b90*/  STG.E desc[UR10][R4.64+0xc], RZ ;  /* 0x00000cff04007986 */ /* 0x0003e8000c10190a */
[----:B------:R1:W-:Y:S04]  /*0ba0*/  STG.E desc[UR10][R4.64+0x10], RZ ;  /* 0x000010ff04007986 */ /* 0x0003e8000c10190a */
[----:B------:R1:W-:Y:S04]  /*0bb0*/  STG.E desc[UR10][R4.64+0x14], RZ ;  /* 0x000014ff04007986 */ /* 0x0003e8000c10190a */
[----:B------:R1:W-:Y:S04]  /*0bc0*/  STG.E desc[UR10][R4.64+0x18], RZ ;  /* 0x000018ff04007986 */ /* 0x0003e8000c10190a */
[----:B------:R1:W-:Y:S01]  /*0bd0*/  STG.E desc[UR10][R4.64+0x1c], RZ ;  /* 0x00001cff04007986 */ /* 0x0003e2000c10190a */
[----:B------:R-:W-:Y:S05]  /*0be0*/  @P1 BRA `(.L_x_8) ;  /* 0xfffffffc00cc1947 */ /* 0x000fea000383ffff */
.L_x_7:
[----:B------:R-:W-:Y:S05]  /*0bf0*/  @!P0 EXIT ;  /* 0x000000000000894d */ /* 0x000fea0003800000 */
[----:B------:R-:W-:Y:S02]  /*0c00*/  ISETP.GE.U32.AND P1, PT, R2, 0x4, PT ;  /* 0x000000040200780c */ /* 0x000fe40003f26070 */
[----:B------:R-:W-:-:S04]  /*0c10*/  LOP3.LUT R8, R11, 0x3, RZ, 0xc0, !PT ;  /* 0x000000030b087812 */ /* 0x000fc800078ec0ff */
[----:B------:R-:W-:-:S07]  /*0c20*/  ISETP.NE.AND P0, PT, R8, RZ, PT ;  /* 0x000000ff0800720c */ /* 0x000fce0003f05270 */
[----:B------:R-:W-:Y:S06]  /*0c30*/  @!P1 BRA `(.L_x_9) ;  /* 0x0000000000349947 */ /* 0x000fec0003800000 */
[----:B-1----:R-:W0:Y:S01]  /*0c40*/  LDC.64 R4, c[0x0][0x390] ;  /* 0x0000e400ff047b82 */ /* 0x002e220000000a00 */
[----:B------:R-:W1:Y:S01]  /*0c50*/  LDCU.64 UR4, c[0x0][0x390] ;  /* 0x00007200ff0477ac */ /* 0x000e620008000a00 */
[CC--:B------:R-:W-:Y:S02]  /*0c60*/  IADD3 R2, P1, PT, R0.reuse, R3.reuse, RZ ;  /* 0x0000000300027210 */ /* 0x0c0fe40007f3e0ff */
[----:B------:R-:W-:Y:S02]  /*0c70*/  IADD3 R7, PT, PT, R0, R3, RZ ;  /* 0x0000000300077210 */ /* 0x000fe40007ffe0ff */
[----:B------:R-:W-:Y:S02]  /*0c80*/  IADD3.X R9, PT, PT, RZ, RZ, RZ, P1, !PT ;  /* 0x000000ffff097210 */ /* 0x000fe40000ffe4ff */
[----:B------:R-:W-:Y:S02]  /*0c90*/  IADD3 R3, PT, PT, R3, 0x4, RZ ;  /* 0x0000000403037810 */ /* 0x000fe40007ffe0ff */
[----:B-1----:R-:W-:Y:S01]  /*0ca0*/  LEA R6, P1, R2, UR4, 0x2 ;  /* 0x0000000402067c11 */ /* 0x002fe2000f8210ff */
[----:B0-----:R-:W-:-:S03]  /*0cb0*/  IMAD.WIDE.U32 R4, R7, 0x4, R4 ;  /* 0x0000000407047825 */ /* 0x001fc600078e0004 */
[----:B------:R-:W-:Y:S02]  /*0cc0*/  LEA.HI.X R7, R2, UR5, R9, 0x2, P1 ;  /* 0x0000000502077c11 */ /* 0x000fe400088f1409 */
[----:B------:R0:W-:Y:S04]  /*0cd0*/  STG.E desc[UR10][R4.64], RZ ;  /* 0x000000ff04007986 */ /* 0x0001e8000c10190a */
[----:B------:R0:W-:Y:S04]  /*0ce0*/  STG.E desc[UR10][R6.64+0x4], RZ ;  /* 0x000004ff06007986 */ /* 0x0001e8000c10190a */
[----:B------:R0:W-:Y:S04]  /*0cf0*/  STG.E desc[UR10][R6.64+0x8], RZ ;  /* 0x000008ff06007986 */ /* 0x0001e8000c10190a */
[----:B------:R0:W-:Y:S02]  /*0d00*/  STG.E desc[UR10][R6.64+0xc], RZ ;  /* 0x00000cff06007986 */ /* 0x0001e4000c10190a */
.L_x_9:
[----:B------:R-:W-:Y:S05]  /*0d10*/  @!P0 EXIT ;  /* 0x000000000000894d */ /* 0x000fea0003800000 */
[----:B------:R-:W-:Y:S02]  /*0d20*/  ISETP.NE.AND P1, PT, R8, 0x1, PT ;  /* 0x000000010800780c */ /* 0x000fe40003f25270 */
[----:B------:R-:W-:-:S04]  /*0d30*/  LOP3.LUT R2, R11, 0x1, RZ, 0xc0, !PT ;  /* 0x000000010b027812 */ /* 0x000fc800078ec0ff */
[----:B------:R-:W-:-:S07]  /*0d40*/  ISETP.NE.U32.AND P0, PT, R2, 0x1, PT ;  /* 0x000000010200780c */ /* 0x000fce0003f05070 */
[----:B------:R-:W-:Y:S06]  /*0d50*/  @!P1 BRA `(.L_x_10) ;  /* 0x00000000002c9947 */ /* 0x000fec0003800000 */
[----:B01----:R-:W0:Y:S01]  /*0d60*/  LDC.64 R4, c[0x0][0x390] ;  /* 0x0000e400ff047b82 */ /* 0x003e220000000a00 */
[----:B------:R-:W1:Y:S01]  /*0d70*/  LDCU.64 UR4, c[0x0][0x390] ;  /* 0x00007200ff0477ac */ /* 0x000e620008000a00 */
[C---:B------:R-:W-:Y:S01]  /*0d80*/  IADD3 R2, P1, PT, R0.reuse, R3, RZ ;  /* 0x0000000300027210 */ /* 0x040fe20007f3e0ff */
[----:B------:R-:W-:Y:S01]  /*0d90*/  IMAD.IADD R7, R0, 0x1, R3 ;  /* 0x0000000100077824 */ /* 0x000fe200078e0203 */
[----:B------:R-:W-:Y:S02]  /*0da0*/  IADD3 R3, PT, PT, R3, 0x2, RZ ;  /* 0x0000000203037810 */ /* 0x000fe40007ffe0ff */
[----:B------:R-:W-:Y:S02]  /*0db0*/  IADD3.X R9, PT, PT, RZ, RZ, RZ, P1, !PT ;  /* 0x000000ffff097210 */ /* 0x000fe40000ffe4ff */
[----:B-1----:R-:W-:Y:S01]  /*0dc0*/  LEA R6, P1, R2, UR4, 0x2 ;  /* 0x0000000402067c11 */ /* 0x002fe2000f8210ff */
[----:B0-----:R-:W-:-:S03]  /*0dd0*/  IMAD.WIDE.U32 R4, R7, 0x4, R4 ;  /* 0x0000000407047825 */ /* 0x001fc600078e0004 */
[----:B------:R-:W-:Y:S02]  /*0de0*/  LEA.HI.X R7, R2, UR5, R9, 0x2, P1 ;  /* 0x0000000502077c11 */ /* 0x000fe400088f1409 */
[----:B------:R2:W-:Y:S04]  /*0df0*/  STG.E desc[UR10][R4.64], RZ ;  /* 0x000000ff04007986 */ /* 0x0005e8000c10190a */
[----:B------:R2:W-:Y:S03]  /*0e00*/  STG.E desc[UR10][R6.64+0x4], RZ ;  /* 0x000004ff06007986 */ /* 0x0005e6000c10190a */
.L_x_10:
[----:B------:R-:W-:Y:S05]  /*0e10*/  @P0 EXIT ;  /* 0x000000000000094d */ /* 0x000fea0003800000 */
[----:B012---:R-:W0:Y:S01]  /*0e20*/  LDC.64 R4, c[0x0][0x390] ;  /* 0x0000e400ff047b82 */ /* 0x007e220000000a00 */
[----:B------:R-:W-:-:S05]  /*0e30*/  IADD3 R3, PT, PT, R0, R3, RZ ;  /* 0x0000000300037210 */ /* 0x000fca0007ffe0ff */
[----:B0-----:R-:W-:-:S05]  /*0e40*/  IMAD.WIDE.U32 R2, R3, 0x4, R4 ;  /* 0x0000000403027825 */ /* 0x001fca00078e0004 */
[----:B------:R-:W-:Y:S01]  /*0e50*/  STG.E desc[UR10][R2.64], RZ ;  /* 0x000000ff02007986 */ /* 0x000fe2000c10190a */
[----:B------:R-:W-:Y:S05]  /*0e60*/  EXIT ;  /* 0x000000000000794d */ /* 0x000fea0003800000 */
.L_x_11:
[----:B------:R-:W-:-:S00]  /*0e70*/  BRA `(.L_x_11) ;  /* 0xfffffffc00fc7947 */ /* 0x000fc0000383ffff */
[----:B------:R-:W-:-:S00]  /*0e80*/  NOP ;  /* 0x0000000000007918 */ /* 0x000fc00000000000 */
[----:B------:R-:W-:-:S00]  /*0e90*/  NOP ;  /* 0x0000000000007918 */ /* 0x000fc00000000000 */
[----:B------:R-:W-:-:S00]  /*0ea0*/  NOP ;  /* 0x0000000000007918 */ /* 0x000fc00000000000 */
[----:B------:R-:W-:-:S00]  /*0eb0*/  NOP ;  /* 0x0000000000007918 */ /* 0x000fc00000000000 */
[----:B------:R-:W-:-:S00]  /*0ec0*/  NOP ;  /* 0x0000000000007918 */ /* 0x000fc00000000000 */
[----:B------:R-:W-:-:S00]  /*0ed0*/  NOP ;  /* 0x0000000000007918 */ /* 0x000fc00000000000 */
[----:B------:R-:W-:-:S00]  /*0ee0*/  NOP ;  /* 0x0000000000007918 */ /* 0x000fc00000000000 */
[----:B------:R-:W-:-:S00]  /*0ef0*/  NOP ;  /* 0x0000000000007918 */ /* 0x000fc00000000000 */
.L_x_12:


//--------------------- .nv.shared.reserved.0     --------------------------
	.section	.nv.shared.reserved.0,"aw",@nobits
	.weak		__nv_reservedSMEM_offset_0_alias
	.size		__nv_reservedSMEM_offset_0_alias, 0, 64
	.other		__nv_reservedSMEM_offset_0_alias,@"STO_CUDA_RESERVED_SHARED STV_DEFAULT"
__nv_reservedSMEM_offset_0_alias:
	.zero		0
	.zero		64


//--------------------- .nv.constant0._Z9matMulRowPiS_S_ii --------------------------
	.section	.nv.constant0._Z9matMulRowPiS_S_ii,"a",@progbits
	.sectionflags	@""
	.align	4
.nv.constant0._Z9matMulRowPiS_S_ii:
	.zero		928


//--------------------- SYMBOLS --------------------------

	.type		.nv.reservedSmem.offset0,@object
	.size		.nv.reservedSmem.offset0,0x4
